//
// Generated by NVIDIA NVVM Compiler
//
// Compiler Build ID: CL-36424714
// Cuda compilation tools, release 13.0, V13.0.88
// Based on NVVM 20.0.0
//

.version 9.0
.target sm_100
.address_size 64

	// .globl	_Z3fftPfS_
// _ZZ3fftPfS_E2SA has been demoted
// _ZZ3fftPfS_E2SB has been demoted
// _ZZ3fftPfS_E4SROT has been demoted

.visible .entry _Z3fftPfS_(
	.param .u64 .ptr .align 1 _Z3fftPfS__param_0,
	.param .u64 .ptr .align 1 _Z3fftPfS__param_1
)
{
	.reg .pred 	%p<3>;
	.reg .b16 	%rs<11>;
	.reg .b32 	%r<73>;
	.reg .b32 	%f<62>;
	.reg .b64 	%rd<13>;
	// demoted variable
	.shared .align 4 .b8 _ZZ3fftPfS_E2SA[4096];
	// demoted variable
	.shared .align 4 .b8 _ZZ3fftPfS_E2SB[4096];
	// demoted variable
	.shared .align 4 .b8 _ZZ3fftPfS_E4SROT[2048];
	ld.param.u64 	%rd5, [_Z3fftPfS__param_0];
	ld.param.u64 	%rd6, [_Z3fftPfS__param_1];
	cvta.to.global.u64 	%rd7, %rd5;
	cvta.to.global.u64 	%rd8, %rd6;
	mov.u32 	%r12, %tid.x;
	mul.wide.u32 	%rd9, %r12, 4;
	add.s64 	%rd10, %rd8, %rd9;
	ld.global.f32 	%f1, [%rd10];
	shl.b32 	%r13, %r12, 2;
	mov.u32 	%r14, _ZZ3fftPfS_E4SROT;
	add.s32 	%r15, %r14, %r13;
	st.shared.f32 	[%r15], %f1;
	mov.u32 	%r16, %ntid.x;
	mul.wide.s32 	%rd11, %r16, 4;
	add.s64 	%rd12, %rd10, %rd11;
	ld.global.f32 	%f2, [%rd12];
	shl.b32 	%r17, %r16, 2;
	add.s32 	%r18, %r15, %r17;
	st.shared.f32 	[%r18], %f2;
	add.s64 	%rd1, %rd7, %rd9;
	ld.global.f32 	%f3, [%rd1];
	mov.u32 	%r19, _ZZ3fftPfS_E2SA;
	add.s32 	%r1, %r19, %r13;
	st.shared.f32 	[%r1], %f3;
	add.s64 	%rd2, %rd1, %rd11;
	ld.global.f32 	%f4, [%rd2];
	add.s32 	%r2, %r1, %r17;
	st.shared.f32 	[%r2], %f4;
	add.s64 	%rd3, %rd2, %rd11;
	ld.global.f32 	%f5, [%rd3];
	add.s32 	%r3, %r2, %r17;
	st.shared.f32 	[%r3], %f5;
	add.s64 	%rd4, %rd3, %rd11;
	ld.global.f32 	%f6, [%rd4];
	add.s32 	%r4, %r3, %r17;
	st.shared.f32 	[%r4], %f6;
	bar.sync 	0;
	and.b32  	%r5, %r12, 3;
	mov.b32 	%r72, 3;
	mov.b32 	%r71, 9;
$L__BB0_1:
	mov.u32 	%r20, %tid.x;
	and.b32  	%r21, %r20, 2;
	setp.eq.s32 	%p1, %r21, 0;
	add.s32 	%r22, %r72, -3;
	mov.b32 	%r23, 1024;
	shr.u32 	%r24, %r23, %r72;
	add.s32 	%r71, %r71, -3;
	mov.b32 	%r25, -1;
	shl.b32 	%r26, %r25, %r71;
	shr.u32 	%r27, %r20, 2;
	and.b32  	%r28, %r26, %r27;
	mad.lo.s32 	%r29, %r28, 7, %r27;
	cvt.u16.u32 	%rs1, %r29;
	shl.b16 	%rs2, %rs1, 1;
	mul.lo.s32 	%r30, %r24, %r5;
	cvt.u16.u32 	%rs3, %r30;
	add.s16 	%rs4, %rs2, %rs3;
	cvt.u32.u16 	%r31, %rs2;
	shl.b32 	%r32, %r24, 2;
	add.s32 	%r33, %r30, %r32;
	add.s32 	%r34, %r33, %r31;
	not.b32 	%r35, %r26;
	and.b32  	%r36, %r27, %r35;
	shl.b32 	%r37, %r36, %r22;
	mul.wide.u16 	%r38, %rs4, 4;
	mov.u32 	%r39, _ZZ3fftPfS_E2SA;
	add.s32 	%r40, %r39, %r38;
	ld.shared.f32 	%f7, [%r40];
	shl.b32 	%r41, %r34, 2;
	add.s32 	%r42, %r39, %r41;
	ld.shared.f32 	%f8, [%r42];
	add.f32 	%f9, %f7, %f8;
	mov.u32 	%r43, _ZZ3fftPfS_E2SB;
	add.s32 	%r44, %r43, %r38;
	st.shared.f32 	[%r44], %f9;
	ld.shared.f32 	%f10, [%r40+4];
	ld.shared.f32 	%f11, [%r42+4];
	add.f32 	%f12, %f10, %f11;
	st.shared.f32 	[%r44+4], %f12;
	sub.f32 	%f13, %f7, %f8;
	add.s32 	%r45, %r43, %r41;
	st.shared.f32 	[%r45], %f13;
	sub.f32 	%f14, %f10, %f11;
	st.shared.f32 	[%r45+4], %f14;
	ld.shared.f32 	%f15, [%r44];
	st.shared.f32 	[%r40], %f15;
	ld.shared.f32 	%f16, [%r44+4];
	st.shared.f32 	[%r40+4], %f16;
	shl.b32 	%r46, %r37, 16;
	shl.b32 	%r47, %r5, 22;
	add.s32 	%r48, %r46, %r47;
	shr.s32 	%r49, %r48, 13;
	mov.u32 	%r50, _ZZ3fftPfS_E4SROT;
	add.s32 	%r51, %r50, %r49;
	ld.shared.f32 	%f17, [%r51];
	ld.shared.f32 	%f18, [%r51+4];
	mul.f32 	%f19, %f14, %f18;
	fma.rn.f32 	%f20, %f13, %f17, %f19;
	st.shared.f32 	[%r42], %f20;
	mul.f32 	%f21, %f14, %f17;
	mul.f32 	%f22, %f13, %f18;
	sub.f32 	%f23, %f21, %f22;
	st.shared.f32 	[%r42+4], %f23;
	cvt.u16.u32 	%rs5, %r24;
	shl.b16 	%rs6, %rs5, 1;
	selp.b16 	%rs7, 0, %rs6, %p1;
	mul.wide.u16 	%r52, %rs7, 4;
	add.s32 	%r53, %r40, %r52;
	ld.shared.f32 	%f24, [%r53];
	shl.b32 	%r54, %r24, 3;
	add.s32 	%r55, %r53, %r54;
	ld.shared.f32 	%f25, [%r55];
	add.f32 	%f26, %f24, %f25;
	add.s32 	%r56, %r44, %r52;
	st.shared.f32 	[%r56], %f26;
	ld.shared.f32 	%f27, [%r53+4];
	ld.shared.f32 	%f28, [%r55+4];
	add.f32 	%f29, %f27, %f28;
	st.shared.f32 	[%r56+4], %f29;
	sub.f32 	%f30, %f24, %f25;
	add.s32 	%r57, %r56, %r54;
	st.shared.f32 	[%r57], %f30;
	sub.f32 	%f31, %f27, %f28;
	st.shared.f32 	[%r57+4], %f31;
	ld.shared.f32 	%f32, [%r56];
	st.shared.f32 	[%r53], %f32;
	ld.shared.f32 	%f33, [%r56+4];
	st.shared.f32 	[%r53+4], %f33;
	shl.b32 	%r58, %r37, 17;
	shl.b32 	%r59, %r20, 23;
	and.b32  	%r60, %r59, 8388608;
	add.s32 	%r61, %r58, %r60;
	shr.s32 	%r62, %r61, 13;
	add.s32 	%r63, %r50, %r62;
	ld.shared.f32 	%f34, [%r63];
	ld.shared.f32 	%f35, [%r63+4];
	mul.f32 	%f36, %f31, %f35;
	fma.rn.f32 	%f37, %f30, %f34, %f36;
	st.shared.f32 	[%r55], %f37;
	mul.f32 	%f38, %f31, %f34;
	mul.f32 	%f39, %f35, %f30;
	sub.f32 	%f40, %f38, %f39;
	st.shared.f32 	[%r55+4], %f40;
	add.s16 	%rs8, %rs4, %rs3;
	cvt.u16.u32 	%rs9, %r37;
	shl.b16 	%rs10, %rs9, 2;
	mul.wide.u16 	%r64, %rs8, 4;
	add.s32 	%r65, %r39, %r64;
	ld.shared.f32 	%f41, [%r65];
	add.s32 	%r66, %r65, %r32;
	ld.shared.f32 	%f42, [%r66];
	add.f32 	%f43, %f41, %f42;
	add.s32 	%r67, %r43, %r64;
	st.shared.f32 	[%r67], %f43;
	ld.shared.f32 	%f44, [%r65+4];
	ld.shared.f32 	%f45, [%r66+4];
	add.f32 	%f46, %f44, %f45;
	st.shared.f32 	[%r67+4], %f46;
	sub.f32 	%f47, %f41, %f42;
	add.s32 	%r68, %r67, %r32;
	st.shared.f32 	[%r68], %f47;
	sub.f32 	%f48, %f44, %f45;
	st.shared.f32 	[%r68+4], %f48;
	ld.shared.f32 	%f49, [%r67];
	st.shared.f32 	[%r65], %f49;
	ld.shared.f32 	%f50, [%r67+4];
	st.shared.f32 	[%r65+4], %f50;
	mul.wide.s16 	%r69, %rs10, 8;
	add.s32 	%r70, %r50, %r69;
	ld.shared.f32 	%f51, [%r70];
	ld.shared.f32 	%f52, [%r70+4];
	mul.f32 	%f53, %f48, %f52;
	fma.rn.f32 	%f54, %f47, %f51, %f53;
	st.shared.f32 	[%r66], %f54;
	mul.f32 	%f55, %f48, %f51;
	mul.f32 	%f56, %f52, %f47;
	sub.f32 	%f57, %f55, %f56;
	st.shared.f32 	[%r66+4], %f57;
	add.s32 	%r72, %r72, 3;
	setp.ne.s32 	%p2, %r71, 0;
	@%p2 bra 	$L__BB0_1;
	ld.shared.f32 	%f58, [%r1];
	st.global.f32 	[%rd1], %f58;
	ld.shared.f32 	%f59, [%r2];
	st.global.f32 	[%rd2], %f59;
	ld.shared.f32 	%f60, [%r3];
	st.global.f32 	[%rd3], %f60;
	ld.shared.f32 	%f61, [%r4];
	st.global.f32 	[%rd4], %f61;
	ret;

}


// ===== COMPILED SASS (sm_100) =====

	.target	sm_100

	.elftype	@"ET_EXEC"


//--------------------- .note.nv.tkinfo           --------------------------
	.section	.note.nv.tkinfo,"",@"SHT_NOTE"
	.sectionflags	@"SHF_NOTE_NV_TKINFO"
	.tkinfo
        /*0018*/ 	.word	0x00000002
        /*0030*/ 	.string	""
        /*0030*/ 	.string	"ptxas"
        /*0030*/ 	.string	"Cuda compilation tools, release 13.0, V13.0.88"
        /*0030*/ 	.string	"Build cuda_13.0.r13.0/compiler.36424714_0"
        /*0030*/ 	.string	"-arch sm_100 -m 64 "



//--------------------- .note.nv.cuinfo           --------------------------
	.section	.note.nv.cuinfo,"",@"SHT_NOTE"
	.sectionflags	@"SHF_NOTE_NV_CUINFO"
        /*0018*/ 	.short	0x0002
        /*001a*/ 	.short	0x0064
        /*001c*/ 	.short	0x0082
	.zero		2


//--------------------- .nv.info                  --------------------------
	.section	.nv.info,"",@"SHT_CUDA_INFO"
	.align	4


	//----- nvinfo : EIATTR_REGCOUNT
	.align		4
        /*0000*/ 	.byte	0x04, 0x2f
        /*0002*/ 	.short	(.L_1 - .L_0)
	.align		4
.L_0:
        /*0004*/ 	.word	index@(_Z3fftPfS_)
        /*0008*/ 	.word	0x00000020


	//----- nvinfo : EIATTR_FRAME_SIZE
	.align		4
.L_1:
        /*000c*/ 	.byte	0x04, 0x11
        /*000e*/ 	.short	(.L_3 - .L_2)
	.align		4
.L_2:
        /*0010*/ 	.word	index@(_Z3fftPfS_)
        /*0014*/ 	.word	0x00000000


	//----- nvinfo : EIATTR_MIN_STACK_SIZE
	.align		4
.L_3:
        /*0018*/ 	.byte	0x04, 0x12
        /*001a*/ 	.short	(.L_5 - .L_4)
	.align		4
.L_4:
        /*001c*/ 	.word	index@(_Z3fftPfS_)
        /*0020*/ 	.word	0x00000000
.L_5:


//--------------------- .nv.compat                --------------------------
	.section	.nv.compat,"",@"SHT_CUDA_COMPAT_INFO"
	.align	4
        /*0000*/ 	.byte	0x02, 0x09, 0x00, 0x00, 0x02, 0x02, 0x01, 0x00, 0x02, 0x05, 0x05, 0x00, 0x03, 0x07, 0x01, 0x01
        /*0010*/ 	.byte	0x02, 0x03, 0x00, 0x00, 0x02, 0x06, 0x01, 0x00, 0x04, 0x0b, 0x08, 0x00, 0x09, 0x00, 0x00, 0x00
        /*0020*/ 	.byte	0x00, 0x00, 0x00, 0x00


//--------------------- .nv.info._Z3fftPfS_       --------------------------
	.section	.nv.info._Z3fftPfS_,"",@"SHT_CUDA_INFO"
	.sectionflags	@""
	.align	4


	//----- nvinfo : EIATTR_CUDA_API_VERSION
	.align		4
        /*0000*/ 	.byte	0x04, 0x37
        /*0002*/ 	.short	(.L_7 - .L_6)
.L_6:
        /*0004*/ 	.word	0x00000082


	//----- nvinfo : EIATTR_KPARAM_INFO
	.align		4
.L_7:
        /*0008*/ 	.byte	0x04, 0x17
        /*000a*/ 	.short	(.L_9 - .L_8)
.L_8:
        /*000c*/ 	.word	0x00000000
        /*0010*/ 	.short	0x0001
        /*0012*/ 	.short	0x0008
        /*0014*/ 	.byte	0x00, 0xf5, 0x21, 0x00


	//----- nvinfo : EIATTR_KPARAM_INFO
	.align		4
.L_9:
        /*0018*/ 	.byte	0x04, 0x17
        /*001a*/ 	.short	(.L_11 - .L_10)
.L_10:
        /*001c*/ 	.word	0x00000000
        /*0020*/ 	.short	0x0000
        /*0022*/ 	.short	0x0000
        /*0024*/ 	.byte	0x00, 0xf5, 0x21, 0x00


	//----- nvinfo : EIATTR_SPARSE_MMA_MASK
	.align		4
.L_11:
        /*0028*/ 	.byte	0x03, 0x50
        /*002a*/ 	.short	0x0000


	//----- nvinfo : EIATTR_MAXREG_COUNT
	.align		4
        /*002c*/ 	.byte	0x03, 0x1b
        /*002e*/ 	.short	0x00ff


	//----- nvinfo : EIATTR_NUM_BARRIERS
	.align		4
        /*0030*/ 	.byte	0x02, 0x4c
        /*0032*/ 	.byte	0x01
	.zero		1


	//----- nvinfo : EIATTR_MERCURY_ISA_VERSION
	.align		4
        /*0034*/ 	.byte	0x03, 0x5f
        /*0036*/ 	.short	0x0101


	//----- nvinfo : EIATTR_VRC_CTA_INIT_COUNT
	.align		4
        /*0038*/ 	.byte	0x02, 0x4a
	.zero		1
	.zero		1


	//----- nvinfo : EIATTR_EXIT_INSTR_OFFSETS
	.align		4
        /*003c*/ 	.byte	0x04, 0x1c
        /*003e*/ 	.short	(.L_13 - .L_12)


	//   ....[0]....
.L_12:
        /*0040*/ 	.word	0x00001430


	//----- nvinfo : EIATTR_CBANK_PARAM_SIZE
	.align		4
.L_13:
        /*0044*/ 	.byte	0x03, 0x19
        /*0046*/ 	.short	0x0010


	//----- nvinfo : EIATTR_PARAM_CBANK
	.align		4
        /*0048*/ 	.byte	0x04, 0x0a
        /*004a*/ 	.short	(.L_15 - .L_14)
	.align		4
.L_14:
        /*004c*/ 	.word	index@(.nv.constant0._Z3fftPfS_)
        /*0050*/ 	.short	0x0380
        /*0052*/ 	.short	0x0010


	//----- nvinfo : EIATTR_SW_WAR
	.align		4
.L_15:
        /*0054*/ 	.byte	0x04, 0x36
        /*0056*/ 	.short	(.L_17 - .L_16)
.L_16:
        /*0058*/ 	.word	0x00000008
.L_17:


//--------------------- .nv.callgraph             --------------------------
	.section	.nv.callgraph,"",@"SHT_CUDA_CALLGRAPH"
	.align	4
	.sectionentsize	8
	.align		4
        /*0000*/ 	.word	0x00000000
	.align		4
        /*0004*/ 	.word	0xffffffff
	.align		4
        /*0008*/ 	.word	0x00000000
	.align		4
        /*000c*/ 	.word	0xfffffffe
	.align		4
        /*0010*/ 	.word	0x00000000
	.align		4
        /*0014*/ 	.word	0xfffffffd
	.align		4
        /*0018*/ 	.word	0x00000000
	.align		4
        /*001c*/ 	.word	0xfffffffc


//--------------------- .text._Z3fftPfS_          --------------------------
	.section	.text._Z3fftPfS_,"ax",@progbits
	.align	128
        .global         _Z3fftPfS_
        .type           _Z3fftPfS_,@function
        .size           _Z3fftPfS_,(.L_x_1 - _Z3fftPfS_)
        .other          _Z3fftPfS_,@"STO_CUDA_ENTRY STV_DEFAULT"
_Z3fftPfS_:
.text._Z3fftPfS_:
[----:B------:R-:W-:Y:S01]  /*0000*/  LDC R1, c[0x0][0x37c] ;  /* 0x0000df00ff017b82 */ /* 0x000fe20000000800 */
[----:B------:R-:W0:Y:S07]  /*0010*/  S2R R13, SR_TID.X ;  /* 0x00000000000d7919 */ /* 0x000e2e0000002100 */
[----:B------:R-:W0:Y:S01]  /*0020*/  LDC.64 R2, c[0x0][0x380] ;  /* 0x0000e000ff027b82 */ /* 0x000e220000000a00 */
[----:B------:R-:W1:Y:S07]  /*0030*/  LDCU.64 UR8, c[0x0][0x358] ;  /* 0x00006b00ff0877ac */ /* 0x000e6e0008000a00 */
[----:B------:R-:W2:Y:S08]  /*0040*/  LDC R17, c[0x0][0x360] ;  /* 0x0000d800ff117b82 */ /* 0x000eb00000000800 */
[----:B------:R-:W3:Y:S01]  /*0050*/  LDC.64 R10, c[0x0][0x388] ;  /* 0x0000e200ff0a7b82 */ /* 0x000ee20000000a00 */
[----:B0-----:R-:W-:-:S05]  /*0060*/  IMAD.WIDE.U32 R2, R13, 0x4, R2 ;  /* 0x000000040d027825 */ /* 0x001fca00078e0002 */
[----:B-1----:R-:W4:Y:S01]  /*0070*/  LDG.E R25, desc[UR8][R2.64] ;  /* 0x0000000802197981 */ /* 0x002f22000c1e1900 */
[----:B--2---:R-:W-:-:S04]  /*0080*/  IMAD.WIDE R8, R17, 0x4, R2 ;  /* 0x0000000411087825 */ /* 0x004fc800078e0202 */
[----:B---3--:R-:W-:Y:S01]  /*0090*/  IMAD.WIDE.U32 R10, R13, 0x4, R10 ;  /* 0x000000040d0a7825 */ /* 0x008fe200078e000a */
[----:B------:R-:W2:Y:S03]  /*00a0*/  LDG.E R16, desc[UR8][R8.64] ;  /* 0x0000000808107981 */ /* 0x000ea6000c1e1900 */
[C---:B------:R-:W-:Y:S01]  /*00b0*/  IMAD.WIDE R6, R17.reuse, 0x4, R8 ;  /* 0x0000000411067825 */ /* 0x040fe200078e0208 */
[----:B------:R0:W3:Y:S03]  /*00c0*/  LDG.E R20, desc[UR8][R10.64] ;  /* 0x000000080a147981 */ /* 0x0000e6000c1e1900 */
[C---:B------:R-:W-:Y:S01]  /*00d0*/  IMAD.WIDE R18, R17.reuse, 0x4, R10 ;  /* 0x0000000411127825 */ /* 0x040fe200078e020a */
[----:B------:R-:W5:Y:S03]  /*00e0*/  LDG.E R21, desc[UR8][R6.64] ;  /* 0x0000000806157981 */ /* 0x000f66000c1e1900 */
[----:B------:R-:W-:Y:S01]  /*00f0*/  IMAD.WIDE R4, R17, 0x4, R6 ;  /* 0x0000000411047825 */ /* 0x000fe200078e0206 */
[----:B------:R1:W4:Y:S04]  /*0100*/  LDG.E R22, desc[UR8][R18.64] ;  /* 0x0000000812167981 */ /* 0x000328000c1e1900 */
[----:B------:R-:W5:Y:S01]  /*0110*/  LDG.E R23, desc[UR8][R4.64] ;  /* 0x0000000804177981 */ /* 0x000f62000c1e1900 */
[----:B------:R-:W0:Y:S01]  /*0120*/  S2UR UR6, SR_CgaCtaId ;  /* 0x00000000000679c3 */ /* 0x000e220000008800 */
[----:B------:R-:W-:Y:S01]  /*0130*/  SHF.R.U32.HI R14, RZ, 0x2, R13 ;  /* 0x00000002ff0e7819 */ /* 0x000fe2000001160d */
[----:B------:R-:W-:-:S03]  /*0140*/  UMOV UR4, 0x400 ;  /* 0x0000040000047882 */ /* 0x000fc60000000000 */
[----:B------:R-:W-:Y:S01]  /*0150*/  LOP3.LUT R15, R14, 0xffffffc0, RZ, 0xc0, !PT ;  /* 0xffffffc00e0f7812 */ /* 0x000fe200078ec0ff */
[----:B------:R-:W-:-:S04]  /*0160*/  UIADD3 UR5, UPT, UPT, UR4, 0x2000, URZ ;  /* 0x0000200004057890 */ /* 0x000fc8000fffe0ff */
[----:B------:R-:W-:Y:S01]  /*0170*/  IMAD R0, R15, 0x7, R14 ;  /* 0x000000070f007824 */ /* 0x000fe200078e020e */
[----:B------:R-:W-:-:S04]  /*0180*/  LOP3.LUT R15, R13, 0x3, RZ, 0xc0, !PT ;  /* 0x000000030d0f7812 */ /* 0x000fc800078ec0ff */
[----:B------:R-:W-:Y:S01]  /*0190*/  SHF.L.U32 R0, R0, 0x1, RZ ;  /* 0x0000000100007819 */ /* 0x000fe200000006ff */
[----:B0-----:R-:W-:Y:S02]  /*01a0*/  ULEA UR7, UR6, UR4, 0x18 ;  /* 0x0000000406077291 */ /* 0x001fe4000f8ec0ff */
[----:B------:R-:W-:Y:S01]  /*01b0*/  ULEA UR5, UR6, UR5, 0x18 ;  /* 0x0000000506057291 */ /* 0x000fe2000f8ec0ff */
[----:B------:R-:W-:-:S03]  /*01c0*/  LEA R10, R15, 0x200, 0x7 ;  /* 0x000002000f0a7811 */ /* 0x000fc600078e38ff */
[C---:B------:R-:W-:Y:S02]  /*01d0*/  LEA R12, R13.reuse, UR7, 0x2 ;  /* 0x000000070d0c7c11 */ /* 0x040fe4000f8e10ff */
[----:B-1----:R-:W-:Y:S02]  /*01e0*/  LOP3.LUT R19, R0, 0xffff, RZ, 0xc0, !PT ;  /* 0x0000ffff00137812 */ /* 0x002fe400078ec0ff */
[----:B------:R-:W-:Y:S02]  /*01f0*/  LEA R27, R13, UR5, 0x2 ;  /* 0x000000050d1b7c11 */ /* 0x000fe4000f8e10ff */
[----:B------:R-:W-:Y:S02]  /*0200*/  LEA R11, R17, R12, 0x2 ;  /* 0x0000000c110b7211 */ /* 0x000fe400078e10ff */
[----:B------:R-:W-:Y:S02]  /*0210*/  IADD3 R19, PT, PT, R19, R10, RZ ;  /* 0x0000000a13137210 */ /* 0x000fe40007ffe0ff */
[----:B------:R-:W-:-:S02]  /*0220*/  LEA R29, R17, R27, 0x2 ;  /* 0x0000001b111d7211 */ /* 0x000fc400078e10ff */
[----:B------:R-:W-:Y:S02]  /*0230*/  LEA R10, R17, R11, 0x2 ;  /* 0x0000000b110a7211 */ /* 0x000fe400078e10ff */
[----:B------:R-:W-:Y:S02]  /*0240*/  LEA R18, R15, R0, 0x7 ;  /* 0x000000000f127211 */ /* 0x000fe400078e38ff */
[----:B------:R-:W-:Y:S02]  /*0250*/  LEA R0, R17, R10, 0x2 ;  /* 0x0000000a11007211 */ /* 0x000fe400078e10ff */
[----:B------:R-:W-:Y:S02]  /*0260*/  LOP3.LUT R28, R18, 0xffff, RZ, 0xc0, !PT ;  /* 0x0000ffff121c7812 */ /* 0x000fe400078ec0ff */
[----:B------:R-:W-:Y:S02]  /*0270*/  LEA R24, R19, UR7, 0x2 ;  /* 0x0000000713187c11 */ /* 0x000fe4000f8e10ff */
[----:B------:R-:W-:Y:S01]  /*0280*/  LEA R26, R28, UR7, 0x2 ;  /* 0x000000071c1a7c11 */ /* 0x000fe2000f8e10ff */
[----:B------:R-:W-:-:S04]  /*0290*/  UIADD3 UR4, UPT, UPT, UR4, 0x1000, URZ ;  /* 0x0000100004047890 */ /* 0x000fc8000fffe0ff */
[----:B------:R-:W-:-:S06]  /*02a0*/  ULEA UR4, UR6, UR4, 0x18 ;  /* 0x0000000406047291 */ /* 0x000fcc000f8ec0ff */
[----:B------:R-:W-:Y:S01]  /*02b0*/  LEA R19, R19, UR4, 0x2 ;  /* 0x0000000413137c11 */ /* 0x000fe2000f8e10ff */
[----:B---3--:R-:W-:Y:S04]  /*02c0*/  STS [R27], R20 ;  /* 0x000000141b007388 */ /* 0x008fe80000000800 */
[----:B----4-:R-:W-:Y:S04]  /*02d0*/  STS [R29], R22 ;  /* 0x000000161d007388 */ /* 0x010fe80000000800 */
[----:B------:R0:W-:Y:S04]  /*02e0*/  STS [R12], R25 ;  /* 0x000000190c007388 */ /* 0x0001e80000000800 */
[----:B--2---:R-:W-:Y:S04]  /*02f0*/  STS [R11], R16 ;  /* 0x000000100b007388 */ /* 0x004fe80000000800 */
[----:B-----5:R-:W-:Y:S04]  /*0300*/  STS [R10], R21 ;  /* 0x000000150a007388 */ /* 0x020fe80000000800 */
[----:B------:R-:W-:Y:S01]  /*0310*/  STS [R0], R23 ;  /* 0x0000001700007388 */ /* 0x000fe20000000800 */
[----:B------:R-:W-:Y:S06]  /*0320*/  BAR.SYNC.DEFER_BLOCKING 0x0 ;  /* 0x0000000000007b1d */ /* 0x000fec0000010000 */
[----:B------:R-:W-:Y:S04]  /*0330*/  LDS R17, [R26] ;  /* 0x000000001a117984 */ /* 0x000fe80000000800 */
[----:B------:R-:W1:Y:S01]  /*0340*/  LDS R20, [R24] ;  /* 0x0000000018147984 */ /* 0x000e620000000800 */
[----:B0-----:R-:W-:Y:S01]  /*0350*/  LEA R25, R28, UR4, 0x2 ;  /* 0x000000041c197c11 */ /* 0x001fe2000f8e10ff */
[----:B-1----:R-:W-:-:S05]  /*0360*/  FADD R22, R17, R20 ;  /* 0x0000001411167221 */ /* 0x002fca0000000000 */
[----:B------:R-:W-:Y:S04]  /*0370*/  STS [R25], R22 ;  /* 0x0000001619007388 */ /* 0x000fe80000000800 */
[----:B------:R-:W-:Y:S04]  /*0380*/  LDS R27, [R26+0x4] ;  /* 0x000004001a1b7984 */ /* 0x000fe80000000800 */
[----:B------:R-:W0:Y:S01]  /*0390*/  LDS R28, [R24+0x4] ;  /* 0x00000400181c7984 */ /* 0x000e220000000800 */
[----:B------:R-:W-:Y:S01]  /*03a0*/  FADD R16, R17, -R20 ;  /* 0x8000001411107221 */ /* 0x000fe20000000000 */
[C-C-:B0-----:R-:W-:Y:S01]  /*03b0*/  FADD R21, R27.reuse, R28.reuse ;  /* 0x0000001c1b157221 */ /* 0x141fe20000000000 */
[----:B------:R-:W-:-:S04]  /*03c0*/  FADD R17, R27, -R28 ;  /* 0x8000001c1b117221 */ /* 0x000fc80000000000 */
[----:B------:R-:W-:Y:S04]  /*03d0*/  STS [R25+0x4], R21 ;  /* 0x0000041519007388 */ /* 0x000fe80000000800 */
[----:B------:R-:W-:Y:S04]  /*03e0*/  STS.64 [R19], R16 ;  /* 0x0000001013007388 */ /* 0x000fe80000000a00 */
[----:B------:R-:W0:Y:S01]  /*03f0*/  LDS R23, [R25] ;  /* 0x0000000019177984 */ /* 0x000e220000000800 */
[----:B------:R-:W-:-:S04]  /*0400*/  LOP3.LUT R20, R14, 0x3f, RZ, 0xc0, !PT ;  /* 0x0000003f0e147812 */ /* 0x000fc800078ec0ff */
[----:B------:R-:W-:Y:S01]  /*0410*/  LEA R22, R15, R20, 0x6 ;  /* 0x000000140f167211 */ /* 0x000fe200078e30ff */
[----:B0-----:R-:W-:Y:S04]  /*0420*/  STS [R26], R23 ;  /* 0x000000171a007388 */ /* 0x001fe80000000800 */
[----:B------:R-:W0:Y:S01]  /*0430*/  LDS R27, [R25+0x4] ;  /* 0x00000400191b7984 */ /* 0x000e220000000800 */
[----:B------:R-:W-:-:S04]  /*0440*/  SHF.L.U32 R22, R22, 0x10, RZ ;  /* 0x0000001016167819 */ /* 0x000fc800000006ff */
[----:B------:R-:W-:Y:S01]  /*0450*/  LEA.HI.SX32 R28, R22, UR5, 0x13 ;  /* 0x00000005161c7c11 */ /* 0x000fe2000f8f9aff */
[----:B0-----:R-:W-:Y:S04]  /*0460*/  STS [R26+0x4], R27 ;  /* 0x0000041b1a007388 */ /* 0x001fe80000000800 */
[----:B------:R-:W0:Y:S04]  /*0470*/  LDS R22, [R28+0x4] ;  /* 0x000004001c167984 */ /* 0x000e280000000800 */
[----:B------:R-:W1:Y:S01]  /*0480*/  LDS R21, [R28] ;  /* 0x000000001c157984 */ /* 0x000e620000000800 */
[----:B------:R-:W-:Y:S01]  /*0490*/  LOP3.LUT P0, RZ, R13, 0x2, RZ, 0xc0, !PT ;  /* 0x000000020dff7812 */ /* 0x000fe2000780c0ff */
[-C--:B0-----:R-:W-:Y:S01]  /*04a0*/  FMUL R19, R17, R22.reuse ;  /* 0x0000001611137220 */ /* 0x081fe20000400000 */
[----:B------:R-:W-:-:S03]  /*04b0*/  FMUL R23, R16, R22 ;  /* 0x0000001610177220 */ /* 0x000fc60000400000 */
[-C--:B-1----:R-:W-:Y:S01]  /*04c0*/  FFMA R22, R16, R21.reuse, R19 ;  /* 0x0000001510167223 */ /* 0x082fe20000000013 */
[----:B------:R-:W-:Y:S01]  /*04d0*/  SEL R16, RZ, 0x400, !P0 ;  /* 0x00000400ff107807 */ /* 0x000fe20004000000 */
[----:B------:R-:W-:-:S03]  /*04e0*/  FFMA R23, R17, R21, -R23 ;  /* 0x0000001511177223 */ /* 0x000fc60000000817 */
[-C--:B------:R-:W-:Y:S02]  /*04f0*/  IADD3 R19, PT, PT, R26, R16.reuse, RZ ;  /* 0x000000101a137210 */ /* 0x080fe40007ffe0ff */
[----:B------:R-:W-:Y:S04]  /*0500*/  STS.64 [R24], R22 ;  /* 0x0000001618007388 */ /* 0x000fe80000000a00 */
[----:B------:R-:W-:Y:S04]  /*0510*/  LDS R17, [R19] ;  /* 0x0000000013117984 */ /* 0x000fe80000000800 */
[----:B------:R-:W0:Y:S01]  /*0520*/  LDS R26, [R19+0x400] ;  /* 0x00040000131a7984 */ /* 0x000e220000000800 */
[----:B------:R-:W-:Y:S01]  /*0530*/  IADD3 R28, PT, PT, R25, R16, RZ ;  /* 0x00000010191c7210 */ /* 0x000fe20007ffe0ff */
[----:B0-----:R-:W-:-:S05]  /*0540*/  FADD R21, R17, R26 ;  /* 0x0000001a11157221 */ /* 0x001fca0000000000 */
[----:B------:R-:W-:Y:S04]  /*0550*/  STS [R28], R21 ;  /* 0x000000151c007388 */ /* 0x000fe80000000800 */
[----:B------:R-:W-:Y:S04]  /*0560*/  LDS R25, [R19+0x4] ;  /* 0x0000040013197984 */ /* 0x000fe80000000800 */
[----:B------:R-:W0:Y:S04]  /*0570*/  LDS R27, [R19+0x404] ;  /* 0x00040400131b7984 */ /* 0x000e280000000800 */
[----:B------:R-:W1:Y:S01]  /*0580*/  LDS R22, [R28] ;  /* 0x000000001c167984 */ /* 0x000e620000000800 */
[----:B------:R-:W-:Y:S01]  /*0590*/  FADD R16, R17, -R26 ;  /* 0x8000001a11107221 */ /* 0x000fe20000000000 */
[----:B------:R-:W-:Y:S01]  /*05a0*/  SHF.L.U32 R13, R13, 0x17, RZ ;  /* 0x000000170d0d7819 */ /* 0x000fe200000006ff */
[C-C-:B0-----:R-:W-:Y:S01]  /*05b0*/  FADD R29, R25.reuse, R27.reuse ;  /* 0x0000001b191d7221 */ /* 0x141fe20000000000 */
[----:B------:R-:W-:-:S04]  /*05c0*/  FADD R17, R25, -R27 ;  /* 0x8000001b19117221 */ /* 0x000fc80000000000 */
[----:B------:R-:W-:Y:S04]  /*05d0*/  STS [R28+0x4], R29 ;  /* 0x0000041d1c007388 */ /* 0x000fe80000000800 */
[----:B------:R-:W-:Y:S04]  /*05e0*/  STS.64 [R28+0x400], R16 ;  /* 0x000400101c007388 */ /* 0x000fe80000000a00 */
[----:B-1----:R-:W-:Y:S04]  /*05f0*/  STS [R19], R22 ;  /* 0x0000001613007388 */ /* 0x002fe80000000800 */
[----:B------:R-:W0:Y:S01]  /*0600*/  LDS R24, [R28+0x4] ;  /* 0x000004001c187984 */ /* 0x000e220000000800 */
[----:B------:R-:W-:-:S04]  /*0610*/  LOP3.LUT R13, R13, 0x800000, RZ, 0xc0, !PT ;  /* 0x008000000d0d7812 */ /* 0x000fc800078ec0ff */
[----:B------:R-:W-:-:S04]  /*0620*/  LEA R21, R20, R13, 0x11 ;  /* 0x0000000d14157211 */ /* 0x000fc800078e88ff */
[----:B------:R-:W-:Y:S01]  /*0630*/  LEA.HI.SX32 R23, R21, UR5, 0x13 ;  /* 0x0000000515177c11 */ /* 0x000fe2000f8f9aff */
[----:B0-----:R-:W-:Y:S04]  /*0640*/  STS [R19+0x4], R24 ;  /* 0x0000041813007388 */ /* 0x001fe80000000800 */
[----:B------:R-:W0:Y:S04]  /*0650*/  LDS R25, [R23+0x4] ;  /* 0x0000040017197984 */ /* 0x000e280000000800 */
[----:B------:R-:W1:Y:S01]  /*0660*/  LDS R21, [R23] ;  /* 0x0000000017157984 */ /* 0x000e620000000800 */
[----:B------:R-:W-:-:S04]  /*0670*/  LEA R26, R15, R18, 0x7 ;  /* 0x000000120f1a7211 */ /* 0x000fc800078e38ff */
[----:B------:R-:W-:Y:S01]  /*0680*/  LOP3.LUT R26, R26, 0xffff, RZ, 0xc0, !PT ;  /* 0x0000ffff1a1a7812 */ /* 0x000fe200078ec0ff */
[-C--:B0-----:R-:W-:Y:S01]  /*0690*/  FMUL R27, R17, R25.reuse ;  /* 0x00000019111b7220 */ /* 0x081fe20000400000 */
[----:B------:R-:W-:-:S03]  /*06a0*/  FMUL R18, R16, R25 ;  /* 0x0000001910127220 */ /* 0x000fc60000400000 */
[-C--:B-1----:R-:W-:Y:S01]  /*06b0*/  FFMA R16, R16, R21.reuse, R27 ;  /* 0x0000001510107223 */ /* 0x082fe2000000001b */
[----:B------:R-:W-:Y:S01]  /*06c0*/  FFMA R17, R17, R21, -R18 ;  /* 0x0000001511117223 */ /* 0x000fe20000000812 */
[----:B------:R-:W-:-:S04]  /*06d0*/  LEA R21, R26, UR7, 0x2 ;  /* 0x000000071a157c11 */ /* 0x000fc8000f8e10ff */
[----:B------:R-:W-:Y:S04]  /*06e0*/  STS.64 [R19+0x400], R16 ;  /* 0x0004001013007388 */ /* 0x000fe80000000a00 */
[----:B------:R-:W-:Y:S04]  /*06f0*/  LDS R18, [R21] ;  /* 0x0000000015127984 */ /* 0x000fe80000000800 */
[----:B------:R-:W0:Y:S01]  /*0700*/  LDS R25, [R21+0x200] ;  /* 0x0002000015197984 */ /* 0x000e220000000800 */
[----:B------:R-:W-:Y:S01]  /*0710*/  LEA R23, R26, UR4, 0x2 ;  /* 0x000000041a177c11 */ /* 0x000fe2000f8e10ff */
        /* <DEDUP_REMOVED lines=13> */
[----:B------:R-:W-:-:S04]  /*07f0*/  PRMT R16, R20, 0x9910, RZ ;  /* 0x0000991014107816 */ /* 0x000fc800000000ff */
[----:B------:R-:W-:Y:S02]  /*0800*/  LEA R16, R16, UR5, 0x3 ;  /* 0x0000000510107c11 */ /* 0x000fe4000f8e18ff */
[----:B------:R-:W-:-:S05]  /*0810*/  LOP3.LUT R25, R14, 0xfffffff8, RZ, 0xc0, !PT ;  /* 0xfffffff80e197812 */ /* 0x000fca00078ec0ff */
[----:B------:R-:W-:Y:S01]  /*0820*/  IMAD R25, R25, 0x7, R14 ;  /* 0x0000000719197824 */ /* 0x000fe200078e020e */
[----:B0-----:R-:W-:Y:S04]  /*0830*/  STS [R21+0x4], R24 ;  /* 0x0000041815007388 */ /* 0x001fe80000000800 */
[----:B------:R-:W0:Y:S01]  /*0840*/  LDS.64 R16, [R16] ;  /* 0x0000000010107984 */ /* 0x000e220000000a00 */
[----:B------:R-:W-:Y:S01]  /*0850*/  IMAD.SHL.U32 R22, R25, 0x2, RZ ;  /* 0x0000000219167824 */ /* 0x000fe200078e00ff */
[----:B------:R-:W-:-:S04]  /*0860*/  LEA R25, R15, 0x40, 0x4 ;  /* 0x000000400f197811 */ /* 0x000fc800078e20ff */
[----:B------:R-:W-:Y:S02]  /*0870*/  LEA R20, R15, R22, 0x4 ;  /* 0x000000160f147211 */ /* 0x000fe400078e20ff */
[----:B------:R-:W-:-:S04]  /*0880*/  LOP3.LUT R22, R22, 0xffff, RZ, 0xc0, !PT ;  /* 0x0000ffff16167812 */ /* 0x000fc800078ec0ff */
[----:B------:R-:W-:Y:S01]  /*0890*/  IADD3 R22, PT, PT, R22, R25, RZ ;  /* 0x0000001916167210 */ /* 0x000fe20007ffe0ff */
[CC--:B0-----:R-:W-:Y:S01]  /*08a0*/  FMUL R23, R19.reuse, R17.reuse ;  /* 0x0000001113177220 */ /* 0x0c1fe20000400000 */
[----:B------:R-:W-:Y:S01]  /*08b0*/  FMUL R26, R18, R17 ;  /* 0x00000011121a7220 */ /* 0x000fe20000400000 */
[----:B------:R-:W-:Y:S02]  /*08c0*/  LOP3.LUT R17, R20, 0xffff, RZ, 0xc0, !PT ;  /* 0x0000ffff14117812 */ /* 0x000fe400078ec0ff */
[-C--:B------:R-:W-:Y:S01]  /*08d0*/  FFMA R18, R18, R16.reuse, R23 ;  /* 0x0000001012127223 */ /* 0x080fe20000000017 */
[----:B------:R-:W-:Y:S01]  /*08e0*/  FFMA R19, R19, R16, -R26 ;  /* 0x0000001013137223 */ /* 0x000fe2000000081a */
[C---:B------:R-:W-:Y:S02]  /*08f0*/  LEA R24, R17.reuse, UR7, 0x2 ;  /* 0x0000000711187c11 */ /* 0x040fe4000f8e10ff */
[----:B------:R-:W-:Y:S02]  /*0900*/  LEA R23, R22, UR7, 0x2 ;  /* 0x0000000716177c11 */ /* 0x000fe4000f8e10ff */
[----:B------:R-:W-:Y:S04]  /*0910*/  STS.64 [R21+0x200], R18 ;  /* 0x0002001215007388 */ /* 0x000fe80000000a00 */
[----:B------:R-:W-:Y:S04]  /*0920*/  LDS R16, [R24] ;  /* 0x0000000018107984 */ /* 0x000fe80000000800 */
[----:B------:R-:W0:Y:S01]  /*0930*/  LDS R27, [R23] ;  /* 0x00000000171b7984 */ /* 0x000e220000000800 */
[----:B------:R-:W-:Y:S01]  /*0940*/  LEA R25, R17, UR4, 0x2 ;  /* 0x0000000411197c11 */ /* 0x000fe2000f8e10ff */
[----:B0-----:R-:W-:-:S05]  /*0950*/  FADD R26, R16, R27 ;  /* 0x0000001b101a7221 */ /* 0x001fca0000000000 */
[----:B------:R-:W-:Y:S04]  /*0960*/  STS [R25], R26 ;  /* 0x0000001a19007388 */ /* 0x000fe80000000800 */
[----:B------:R-:W-:Y:S04]  /*0970*/  LDS R17, [R24+0x4] ;  /* 0x0000040018117984 */ /* 0x000fe80000000800 */
[----:B------:R-:W0:Y:S01]  /*0980*/  LDS R28, [R23+0x4] ;  /* 0x00000400171c7984 */ /* 0x000e220000000800 */
[----:B------:R-:W-:Y:S01]  /*0990*/  FADD R16, R16, -R27 ;  /* 0x8000001b10107221 */ /* 0x000fe20000000000 */
[----:B------:R-:W-:Y:S01]  /*09a0*/  LEA R18, R22, UR4, 0x2 ;  /* 0x0000000416127c11 */ /* 0x000fe2000f8e10ff */
        /* <DEDUP_REMOVED lines=14> */
[----:B------:R-:W-:Y:S01]  /*0a90*/  SEL R18, RZ, 0x80, !P0 ;  /* 0x00000080ff127807 */ /* 0x000fe20004000000 */
[-C--:B0-----:R-:W-:Y:S01]  /*0aa0*/  FMUL R27, R17, R28.reuse ;  /* 0x0000001c111b7220 */ /* 0x081fe20000400000 */
[----:B------:R-:W-:-:S03]  /*0ab0*/  FMUL R28, R16, R28 ;  /* 0x0000001c101c7220 */ /* 0x000fc60000400000 */
[-C--:B-1----:R-:W-:Y:S01]  /*0ac0*/  FFMA R16, R16, R21.reuse, R27 ;  /* 0x0000001510107223 */ /* 0x082fe2000000001b */
[----:B------:R-:W-:Y:S01]  /*0ad0*/  FFMA R17, R17, R21, -R28 ;  /* 0x0000001511117223 */ /* 0x000fe2000000081c */
[----:B------:R-:W-:-:S04]  /*0ae0*/  IADD3 R21, PT, PT, R24, R18, RZ ;  /* 0x0000001218157210 */ /* 0x000fc80007ffe0ff */
        /* <DEDUP_REMOVED lines=10> */
[C-C-:B0-----:R-:W-:Y:S01]  /*0b90*/  FADD R29, R26.reuse, R27.reuse ;  /* 0x0000001b1a1d7221 */ /* 0x141fe20000000000 */
[----:B------:R-:W-:-:S04]  /*0ba0*/  FADD R19, R26, -R27 ;  /* 0x8000001b1a137221 */ /* 0x000fc80000000000 */
[----:B------:R-:W-:Y:S04]  /*0bb0*/  STS [R28+0x4], R29 ;  /* 0x0000041d1c007388 */ /* 0x000fe80000000800 */
[----:B------:R-:W-:Y:S04]  /*0bc0*/  STS.64 [R28+0x80], R18 ;  /* 0x000080121c007388 */ /* 0x000fe80000000a00 */
[----:B-1----:R-:W-:Y:S04]  /*0bd0*/  STS [R21], R16 ;  /* 0x0000001015007388 */ /* 0x002fe80000000800 */
[----:B------:R-:W0:Y:S01]  /*0be0*/  LDS R24, [R28+0x4] ;  /* 0x000004001c187984 */ /* 0x000e220000000800 */
[----:B------:R-:W-:-:S04]  /*0bf0*/  LEA R17, R22, R13, 0x14 ;  /* 0x0000000d16117211 */ /* 0x000fc800078ea0ff */
[----:B------:R-:W-:Y:S01]  /*0c00*/  LEA.HI.SX32 R23, R17, UR5, 0x13 ;  /* 0x0000000511177c11 */ /* 0x000fe2000f8f9aff */
[----:B0-----:R-:W-:Y:S04]  /*0c10*/  STS [R21+0x4], R24 ;  /* 0x0000041815007388 */ /* 0x001fe80000000800 */
[----:B------:R-:W0:Y:S04]  /*0c20*/  LDS R25, [R23+0x4] ;  /* 0x0000040017197984 */ /* 0x000e280000000800 */
[----:B------:R-:W1:Y:S01]  /*0c30*/  LDS R17, [R23] ;  /* 0x0000000017117984 */ /* 0x000e620000000800 */
[----:B------:R-:W-:-:S05]  /*0c40*/  IMAD R26, R15, 0x10, R20 ;  /* 0x000000100f1a7824 */ /* 0x000fca00078e0214 */
        /* <DEDUP_REMOVED lines=24> */
[----:B------:R-:W-:Y:S01]  /*0dd0*/  LEA R16, R16, UR5, 0x3 ;  /* 0x0000000510107c11 */ /* 0x000fe2000f8e18ff */
[----:B------:R-:W-:Y:S01]  /*0de0*/  IMAD R14, R14, 0x7, R14 ;  /* 0x000000070e0e7824 */ /* 0x000fe200078e020e */
[----:B0-----:R-:W-:Y:S04]  /*0df0*/  STS [R20+0x4], R25 ;  /* 0x0000041914007388 */ /* 0x001fe80000000800 */
[----:B------:R-:W0:Y:S01]  /*0e00*/  LDS.64 R16, [R16] ;  /* 0x0000000010107984 */ /* 0x000e220000000a00 */
[----:B------:R-:W-:Y:S02]  /*0e10*/  SHF.L.U32 R22, R14, 0x1, RZ ;  /* 0x000000010e167819 */ /* 0x000fe400000006ff */
[C---:B------:R-:W-:Y:S02]  /*0e20*/  LEA R21, R15.reuse, 0x8, 0x1 ;  /* 0x000000080f157811 */ /* 0x040fe400078e08ff */
[----:B------:R-:W-:-:S02]  /*0e30*/  LEA R14, R15, R22, 0x1 ;  /* 0x000000160f0e7211 */ /* 0x000fc400078e08ff */
[----:B------:R-:W-:Y:S02]  /*0e40*/  LOP3.LUT R22, R22, 0xffff, RZ, 0xc0, !PT ;  /* 0x0000ffff16167812 */ /* 0x000fe400078ec0ff */
[----:B------:R-:W-:Y:S02]  /*0e50*/  LOP3.LUT R24, R14, 0xffff, RZ, 0xc0, !PT ;  /* 0x0000ffff0e187812 */ /* 0x000fe400078ec0ff */
[----:B------:R-:W-:-:S04]  /*0e60*/  IADD3 R22, PT, PT, R22, R21, RZ ;  /* 0x0000001516167210 */ /* 0x000fc80007ffe0ff */
[----:B------:R-:W-:Y:S01]  /*0e70*/  LEA R21, R22, UR7, 0x2 ;  /* 0x0000000716157c11 */ /* 0x000fe2000f8e10ff */
[-C--:B0-----:R-:W-:Y:S01]  /*0e80*/  FMUL R23, R19, R17.reuse ;  /* 0x0000001113177220 */ /* 0x081fe20000400000 */
[----:B------:R-:W-:-:S03]  /*0e90*/  FMUL R26, R18, R17 ;  /* 0x00000011121a7220 */ /* 0x000fc60000400000 */
[-C--:B------:R-:W-:Y:S01]  /*0ea0*/  FFMA R18, R18, R16.reuse, R23 ;  /* 0x0000001012127223 */ /* 0x080fe20000000017 */
[----:B------:R-:W-:Y:S01]  /*0eb0*/  FFMA R19, R19, R16, -R26 ;  /* 0x0000001013137223 */ /* 0x000fe2000000081a */
[----:B------:R-:W-:-:S04]  /*0ec0*/  LEA R23, R24, UR7, 0x2 ;  /* 0x0000000718177c11 */ /* 0x000fc8000f8e10ff */
        /* <DEDUP_REMOVED lines=15> */
[----:B------:R-:W-:-:S03]  /*0fc0*/  SHF.L.U32 R19, R15, 0x16, RZ ;  /* 0x000000160f137819 */ /* 0x000fc600000006ff */
[----:B0-----:R-:W-:Y:S04]  /*0fd0*/  STS [R23], R18 ;  /* 0x0000001217007388 */ /* 0x001fe80000000800 */
[----:B------:R-:W0:Y:S01]  /*0fe0*/  LDS R26, [R24+0x4] ;  /* 0x00000400181a7984 */ /* 0x000e220000000800 */
[----:B------:R-:W-:-:S03]  /*0ff0*/  LEA.HI.SX32 R19, R19, UR5, 0x13 ;  /* 0x0000000513137c11 */ /* 0x000fc6000f8f9aff */
        /* <DEDUP_REMOVED lines=25> */
[----:B------:R-:W-:-:S03]  /*1190*/  LEA.HI.SX32 R16, R13, UR5, 0x13 ;  /* 0x000000050d107c11 */ /* 0x000fc6000f8f9aff */
        /* <DEDUP_REMOVED lines=25> */
[----:B------:R-:W0:Y:S04]  /*1330*/  LDS R18, [R17+0x4] ;  /* 0x0000040011127984 */ /* 0x000e280000000800 */
[----:B0-----:R-:W-:Y:S04]  /*1340*/  STS [R13+0x4], R18 ;  /* 0x000004120d007388 */ /* 0x001fe80000000800 */
[----:B------:R-:W0:Y:S02]  /*1350*/  LDS.64 R20, [UR7+0x2000] ;  /* 0x00200007ff147984 */ /* 0x000e240008000a00 */
[-C--:B0-----:R-:W-:Y:S01]  /*1360*/  FMUL R19, R15, R21.reuse ;  /* 0x000000150f137220 */ /* 0x081fe20000400000 */
[----:B------:R-:W-:-:S03]  /*1370*/  FMUL R16, R14, R21 ;  /* 0x000000150e107220 */ /* 0x000fc60000400000 */
[-C--:B------:R-:W-:Y:S01]  /*1380*/  FFMA R22, R14, R20.reuse, R19 ;  /* 0x000000140e167223 */ /* 0x080fe20000000013 */
[----:B------:R-:W-:-:S05]  /*1390*/  FFMA R23, R15, R20, -R16 ;  /* 0x000000140f177223 */ /* 0x000fca0000000810 */
[----:B------:R-:W-:Y:S04]  /*13a0*/  STS.64 [R13+0x8], R22 ;  /* 0x000008160d007388 */ /* 0x000fe80000000a00 */
[----:B------:R-:W0:Y:S04]  /*13b0*/  LDS R19, [R12] ;  /* 0x000000000c137984 */ /* 0x000e280000000800 */
[----:B------:R-:W1:Y:S04]  /*13c0*/  LDS R11, [R11] ;  /* 0x000000000b0b7984 */ /* 0x000e680000000800 */
[----:B------:R-:W2:Y:S04]  /*13d0*/  LDS R15, [R10] ;  /* 0x000000000a0f7984 */ /* 0x000ea80000000800 */
[----:B------:R-:W3:Y:S04]  /*13e0*/  LDS R17, [R0] ;  /* 0x0000000000117984 */ /* 0x000ee80000000800 */
[----:B0-----:R-:W-:Y:S04]  /*13f0*/  STG.E desc[UR8][R2.64], R19 ;  /* 0x0000001302007986 */ /* 0x001fe8000c101908 */
[----:B-1----:R-:W-:Y:S04]  /*1400*/  STG.E desc[UR8][R8.64], R11 ;  /* 0x0000000b08007986 */ /* 0x002fe8000c101908 */
[----:B--2---:R-:W-:Y:S04]  /*1410*/  STG.E desc[UR8][R6.64], R15 ;  /* 0x0000000f06007986 */ /* 0x004fe8000c101908 */
[----:B---3--:R-:W-:Y:S01]  /*1420*/  STG.E desc[UR8][R4.64], R17 ;  /* 0x0000001104007986 */ /* 0x008fe2000c101908 */
[----:B------:R-:W-:Y:S05]  /*1430*/  EXIT ;  /* 0x000000000000794d */ /* 0x000fea0003800000 */
.L_x_0:
[----:B------:R-:W-:-:S00]  /*1440*/  BRA `(.L_x_0) ;  /* 0xfffffffc00fc7947 */ /* 0x000fc0000383ffff */
[----:B------:R-:W-:-:S00]  /*1450*/  NOP ;  /* 0x0000000000007918 */ /* 0x000fc00000000000 */
        /* <DEDUP_REMOVED lines=10> */
.L_x_1:


//--------------------- .nv.shared._Z3fftPfS_     --------------------------
	.section	.nv.shared._Z3fftPfS_,"aw",@nobits
	.sectionflags	@""
	.align	4
.nv.shared._Z3fftPfS_:
	.zero		11264


//--------------------- .nv.shared.reserved.0     --------------------------
	.section	.nv.shared.reserved.0,"aw",@nobits
	.weak		__nv_reservedSMEM_offset_0_alias
	.size		__nv_reservedSMEM_offset_0_alias, 0, 64
	.other		__nv_reservedSMEM_offset_0_alias,@"STO_CUDA_RESERVED_SHARED STV_DEFAULT"
__nv_reservedSMEM_offset_0_alias:
	.zero		0
	.zero		64


//--------------------- .nv.constant0._Z3fftPfS_  --------------------------
	.section	.nv.constant0._Z3fftPfS_,"a",@progbits
	.sectionflags	@""
	.align	4
.nv.constant0._Z3fftPfS_:
	.zero		912


//--------------------- SYMBOLS --------------------------

	.type		.nv.reservedSmem.offset0,@object
	.size		.nv.reservedSmem.offset0,0x4
	.type		.nv.reservedSmem.cap,@object
	.size		.nv.reservedSmem.cap,0x4
